//
// Generated by NVIDIA NVVM Compiler
//
// Compiler Build ID: CL-36424714
// Cuda compilation tools, release 13.0, V13.0.88
// Based on NVVM 20.0.0
//

.version 9.0
.target sm_100
.address_size 64

	// .globl	_Z17access_tile_stackPf

.visible .entry _Z17access_tile_stackPf(
	.param .u64 .ptr .align 1 _Z17access_tile_stackPf_param_0
)
{


	ret;

}


// ===== COMPILED SASS (sm_100) =====

	.target	sm_100

	.elftype	@"ET_EXEC"


//--------------------- .note.nv.tkinfo           --------------------------
	.section	.note.nv.tkinfo,"",@"SHT_NOTE"
	.sectionflags	@"SHF_NOTE_NV_TKINFO"
	.tkinfo
        /*0018*/ 	.word	0x00000002
        /*0030*/ 	.string	""
        /*0030*/ 	.string	"ptxas"
        /*0030*/ 	.string	"Cuda compilation tools, release 13.0, V13.0.88"
        /*0030*/ 	.string	"Build cuda_13.0.r13.0/compiler.36424714_0"
        /*0030*/ 	.string	"-arch sm_100 -m 64 "



//--------------------- .note.nv.cuinfo           --------------------------
	.section	.note.nv.cuinfo,"",@"SHT_NOTE"
	.sectionflags	@"SHF_NOTE_NV_CUINFO"
        /*0018*/ 	.short	0x0002
        /*001a*/ 	.short	0x0064
        /*001c*/ 	.short	0x0082
	.zero		2


//--------------------- .nv.info                  --------------------------
	.section	.nv.info,"",@"SHT_CUDA_INFO"
	.align	4


	//----- nvinfo : EIATTR_REGCOUNT
	.align		4
        /*0000*/ 	.byte	0x04, 0x2f
        /*0002*/ 	.short	(.L_1 - .L_0)
	.align		4
.L_0:
        /*0004*/ 	.word	index@(_Z17access_tile_stackPf)
        /*0008*/ 	.word	0x00000004


	//----- nvinfo : EIATTR_FRAME_SIZE
	.align		4
.L_1:
        /*000c*/ 	.byte	0x04, 0x11
        /*000e*/ 	.short	(.L_3 - .L_2)
	.align		4
.L_2:
        /*0010*/ 	.word	index@(_Z17access_tile_stackPf)
        /*0014*/ 	.word	0x00000000


	//----- nvinfo : EIATTR_MIN_STACK_SIZE
	.align		4
.L_3:
        /*0018*/ 	.byte	0x04, 0x12
        /*001a*/ 	.short	(.L_5 - .L_4)
	.align		4
.L_4:
        /*001c*/ 	.word	index@(_Z17access_tile_stackPf)
        /*0020*/ 	.word	0x00000000
.L_5:


//--------------------- .nv.compat                --------------------------
	.section	.nv.compat,"",@"SHT_CUDA_COMPAT_INFO"
	.align	4
        /*0000*/ 	.byte	0x02, 0x09, 0x00, 0x00, 0x02, 0x02, 0x01, 0x00, 0x02, 0x05, 0x05, 0x00, 0x03, 0x07, 0x01, 0x01
        /*0010*/ 	.byte	0x02, 0x03, 0x00, 0x00, 0x02, 0x06, 0x01, 0x00, 0x04, 0x0b, 0x08, 0x00, 0x09, 0x00, 0x00, 0x00
        /*0020*/ 	.byte	0x00, 0x00, 0x00, 0x00


//--------------------- .nv.info._Z17access_tile_stackPf --------------------------
	.section	.nv.info._Z17access_tile_stackPf,"",@"SHT_CUDA_INFO"
	.sectionflags	@""
	.align	4


	//----- nvinfo : EIATTR_CUDA_API_VERSION
	.align		4
        /*0000*/ 	.byte	0x04, 0x37
        /*0002*/ 	.short	(.L_7 - .L_6)
.L_6:
        /*0004*/ 	.word	0x00000082


	//----- nvinfo : EIATTR_KPARAM_INFO
	.align		4
.L_7:
        /*0008*/ 	.byte	0x04, 0x17
        /*000a*/ 	.short	(.L_9 - .L_8)
.L_8:
        /*000c*/ 	.word	0x00000000
        /*0010*/ 	.short	0x0000
        /*0012*/ 	.short	0x0000
        /*0014*/ 	.byte	0x00, 0xf5, 0x21, 0x00


	//----- nvinfo : EIATTR_SPARSE_MMA_MASK
	.align		4
.L_9:
        /*0018*/ 	.byte	0x03, 0x50
        /*001a*/ 	.short	0x0000


	//----- nvinfo : EIATTR_MAXREG_COUNT
	.align		4
        /*001c*/ 	.byte	0x03, 0x1b
        /*001e*/ 	.short	0x00ff


	//----- nvinfo : EIATTR_MERCURY_ISA_VERSION
	.align		4
        /*0020*/ 	.byte	0x03, 0x5f
        /*0022*/ 	.short	0x0101


	//----- nvinfo : EIATTR_VRC_CTA_INIT_COUNT
	.align		4
        /*0024*/ 	.byte	0x02, 0x4a
	.zero		1
	.zero		1


	//----- nvinfo : EIATTR_EXIT_INSTR_OFFSETS
	.align		4
        /*0028*/ 	.byte	0x04, 0x1c
        /*002a*/ 	.short	(.L_11 - .L_10)


	//   ....[0]....
.L_10:
        /*002c*/ 	.word	0x00000010


	//----- nvinfo : EIATTR_CBANK_PARAM_SIZE
	.align		4
.L_11:
        /*0030*/ 	.byte	0x03, 0x19
        /*0032*/ 	.short	0x0008


	//----- nvinfo : EIATTR_PARAM_CBANK
	.align		4
        /*0034*/ 	.byte	0x04, 0x0a
        /*0036*/ 	.short	(.L_13 - .L_12)
	.align		4
.L_12:
        /*0038*/ 	.word	index@(.nv.constant0._Z17access_tile_stackPf)
        /*003c*/ 	.short	0x0380
        /*003e*/ 	.short	0x0008


	//----- nvinfo : EIATTR_SW_WAR
	.align		4
.L_13:
        /*0040*/ 	.byte	0x04, 0x36
        /*0042*/ 	.short	(.L_15 - .L_14)
.L_14:
        /*0044*/ 	.word	0x00000008
.L_15:


//--------------------- .nv.callgraph             --------------------------
	.section	.nv.callgraph,"",@"SHT_CUDA_CALLGRAPH"
	.align	4
	.sectionentsize	8
	.align		4
        /*0000*/ 	.word	0x00000000
	.align		4
        /*0004*/ 	.word	0xffffffff
	.align		4
        /*0008*/ 	.word	0x00000000
	.align		4
        /*000c*/ 	.word	0xfffffffe
	.align		4
        /*0010*/ 	.word	0x00000000
	.align		4
        /*0014*/ 	.word	0xfffffffd
	.align		4
        /*0018*/ 	.word	0x00000000
	.align		4
        /*001c*/ 	.word	0xfffffffc


//--------------------- .text._Z17access_tile_stackPf --------------------------
	.section	.text._Z17access_tile_stackPf,"ax",@progbits
	.align	128
        .global         _Z17access_tile_stackPf
        .type           _Z17access_tile_stackPf,@function
        .size           _Z17access_tile_stackPf,(.L_x_1 - _Z17access_tile_stackPf)
        .other          _Z17access_tile_stackPf,@"STO_CUDA_ENTRY STV_DEFAULT"
_Z17access_tile_stackPf:
.text._Z17access_tile_stackPf:
[----:B------:R-:W-:Y:S01]  /*0000*/  LDC R1, c[0x0][0x37c] ;  /* 0x0000df00ff017b82 */ /* 0x000fe20000000800 */
[----:B------:R-:W-:Y:S05]  /*0010*/  EXIT ;  /* 0x000000000000794d */ /* 0x000fea0003800000 */
.L_x_0:
[----:B------:R-:W-:-:S00]  /*0020*/  BRA `(.L_x_0) ;  /* 0xfffffffc00fc7947 */ /* 0x000fc0000383ffff */
[----:B------:R-:W-:-:S00]  /*0030*/  NOP ;  /* 0x0000000000007918 */ /* 0x000fc00000000000 */
        /* <DEDUP_REMOVED lines=12> */
.L_x_1:


//--------------------- .nv.shared.reserved.0     --------------------------
	.section	.nv.shared.reserved.0,"aw",@nobits
	.weak		__nv_reservedSMEM_offset_0_alias
	.size		__nv_reservedSMEM_offset_0_alias, 0, 64
	.other		__nv_reservedSMEM_offset_0_alias,@"STO_CUDA_RESERVED_SHARED STV_DEFAULT"
__nv_reservedSMEM_offset_0_alias:
	.zero		0
	.zero		64


//--------------------- .nv.constant0._Z17access_tile_stackPf --------------------------
	.section	.nv.constant0._Z17access_tile_stackPf,"a",@progbits
	.sectionflags	@""
	.align	4
.nv.constant0._Z17access_tile_stackPf:
	.zero		904


//--------------------- SYMBOLS --------------------------

	.type		.nv.reservedSmem.offset0,@object
	.size		.nv.reservedSmem.offset0,0x4
